//
// Generated by NVIDIA NVVM Compiler
//
// Compiler Build ID: CL-36424714
// Cuda compilation tools, release 13.0, V13.0.88
// Based on NVVM 20.0.0
//

.version 9.0
.target sm_100
.address_size 64

	// .globl	_Z13increment_gpuPii

.visible .entry _Z13increment_gpuPii(
	.param .u64 .ptr .align 1 _Z13increment_gpuPii_param_0,
	.param .u32 _Z13increment_gpuPii_param_1
)
{
	.reg .pred 	%p<2>;
	.reg .b32 	%r<5>;
	.reg .b64 	%rd<5>;

	ld.param.u64 	%rd1, [_Z13increment_gpuPii_param_0];
	ld.param.u32 	%r2, [_Z13increment_gpuPii_param_1];
	mov.u32 	%r1, %tid.x;
	setp.ge.s32 	%p1, %r1, %r2;
	@%p1 bra 	$L__BB0_2;
	cvta.to.global.u64 	%rd2, %rd1;
	mul.wide.u32 	%rd3, %r1, 4;
	add.s64 	%rd4, %rd2, %rd3;
	ld.global.u32 	%r3, [%rd4];
	add.s32 	%r4, %r3, 1;
	st.global.u32 	[%rd4], %r4;
$L__BB0_2:
	ret;

}


// ===== COMPILED SASS (sm_100) =====

	.target	sm_100

	.elftype	@"ET_EXEC"


//--------------------- .note.nv.tkinfo           --------------------------
	.section	.note.nv.tkinfo,"",@"SHT_NOTE"
	.sectionflags	@"SHF_NOTE_NV_TKINFO"
	.tkinfo
        /*0018*/ 	.word	0x00000002
        /*0030*/ 	.string	""
        /*0030*/ 	.string	"ptxas"
        /*0030*/ 	.string	"Cuda compilation tools, release 13.0, V13.0.88"
        /*0030*/ 	.string	"Build cuda_13.0.r13.0/compiler.36424714_0"
        /*0030*/ 	.string	"-arch sm_100 -m 64 "



//--------------------- .note.nv.cuinfo           --------------------------
	.section	.note.nv.cuinfo,"",@"SHT_NOTE"
	.sectionflags	@"SHF_NOTE_NV_CUINFO"
        /*0018*/ 	.short	0x0002
        /*001a*/ 	.short	0x0064
        /*001c*/ 	.short	0x0082
	.zero		2


//--------------------- .nv.info                  --------------------------
	.section	.nv.info,"",@"SHT_CUDA_INFO"
	.align	4


	//----- nvinfo : EIATTR_REGCOUNT
	.align		4
        /*0000*/ 	.byte	0x04, 0x2f
        /*0002*/ 	.short	(.L_1 - .L_0)
	.align		4
.L_0:
        /*0004*/ 	.word	index@(_Z13increment_gpuPii)
        /*0008*/ 	.word	0x00000008


	//----- nvinfo : EIATTR_FRAME_SIZE
	.align		4
.L_1:
        /*000c*/ 	.byte	0x04, 0x11
        /*000e*/ 	.short	(.L_3 - .L_2)
	.align		4
.L_2:
        /*0010*/ 	.word	index@(_Z13increment_gpuPii)
        /*0014*/ 	.word	0x00000000


	//----- nvinfo : EIATTR_MIN_STACK_SIZE
	.align		4
.L_3:
        /*0018*/ 	.byte	0x04, 0x12
        /*001a*/ 	.short	(.L_5 - .L_4)
	.align		4
.L_4:
        /*001c*/ 	.word	index@(_Z13increment_gpuPii)
        /*0020*/ 	.word	0x00000000
.L_5:


//--------------------- .nv.compat                --------------------------
	.section	.nv.compat,"",@"SHT_CUDA_COMPAT_INFO"
	.align	4
        /*0000*/ 	.byte	0x02, 0x09, 0x00, 0x00, 0x02, 0x02, 0x01, 0x00, 0x02, 0x05, 0x05, 0x00, 0x03, 0x07, 0x01, 0x01
        /*0010*/ 	.byte	0x02, 0x03, 0x00, 0x00, 0x02, 0x06, 0x01, 0x00, 0x04, 0x0b, 0x08, 0x00, 0x09, 0x00, 0x00, 0x00
        /*0020*/ 	.byte	0x00, 0x00, 0x00, 0x00


//--------------------- .nv.info._Z13increment_gpuPii --------------------------
	.section	.nv.info._Z13increment_gpuPii,"",@"SHT_CUDA_INFO"
	.sectionflags	@""
	.align	4


	//----- nvinfo : EIATTR_CUDA_API_VERSION
	.align		4
        /*0000*/ 	.byte	0x04, 0x37
        /*0002*/ 	.short	(.L_7 - .L_6)
.L_6:
        /*0004*/ 	.word	0x00000082


	//----- nvinfo : EIATTR_KPARAM_INFO
	.align		4
.L_7:
        /*0008*/ 	.byte	0x04, 0x17
        /*000a*/ 	.short	(.L_9 - .L_8)
.L_8:
        /*000c*/ 	.word	0x00000000
        /*0010*/ 	.short	0x0001
        /*0012*/ 	.short	0x0008
        /*0014*/ 	.byte	0x00, 0xf0, 0x11, 0x00


	//----- nvinfo : EIATTR_KPARAM_INFO
	.align		4
.L_9:
        /*0018*/ 	.byte	0x04, 0x17
        /*001a*/ 	.short	(.L_11 - .L_10)
.L_10:
        /*001c*/ 	.word	0x00000000
        /*0020*/ 	.short	0x0000
        /*0022*/ 	.short	0x0000
        /*0024*/ 	.byte	0x00, 0xf5, 0x21, 0x00


	//----- nvinfo : EIATTR_SPARSE_MMA_MASK
	.align		4
.L_11:
        /*0028*/ 	.byte	0x03, 0x50
        /*002a*/ 	.short	0x0000


	//----- nvinfo : EIATTR_MAXREG_COUNT
	.align		4
        /*002c*/ 	.byte	0x03, 0x1b
        /*002e*/ 	.short	0x00ff


	//----- nvinfo : EIATTR_MERCURY_ISA_VERSION
	.align		4
        /*0030*/ 	.byte	0x03, 0x5f
        /*0032*/ 	.short	0x0101


	//----- nvinfo : EIATTR_VRC_CTA_INIT_COUNT
	.align		4
        /*0034*/ 	.byte	0x02, 0x4a
	.zero		1
	.zero		1


	//----- nvinfo : EIATTR_EXIT_INSTR_OFFSETS
	.align		4
        /*0038*/ 	.byte	0x04, 0x1c
        /*003a*/ 	.short	(.L_13 - .L_12)


	//   ....[0]....
.L_12:
        /*003c*/ 	.word	0x00000040


	//   ....[1]....
        /*0040*/ 	.word	0x000000b0


	//----- nvinfo : EIATTR_CBANK_PARAM_SIZE
	.align		4
.L_13:
        /*0044*/ 	.byte	0x03, 0x19
        /*0046*/ 	.short	0x000c


	//----- nvinfo : EIATTR_PARAM_CBANK
	.align		4
        /*0048*/ 	.byte	0x04, 0x0a
        /*004a*/ 	.short	(.L_15 - .L_14)
	.align		4
.L_14:
        /*004c*/ 	.word	index@(.nv.constant0._Z13increment_gpuPii)
        /*0050*/ 	.short	0x0380
        /*0052*/ 	.short	0x000c


	//----- nvinfo : EIATTR_SW_WAR
	.align		4
.L_15:
        /*0054*/ 	.byte	0x04, 0x36
        /*0056*/ 	.short	(.L_17 - .L_16)
.L_16:
        /*0058*/ 	.word	0x00000008
.L_17:


//--------------------- .nv.callgraph             --------------------------
	.section	.nv.callgraph,"",@"SHT_CUDA_CALLGRAPH"
	.align	4
	.sectionentsize	8
	.align		4
        /*0000*/ 	.word	0x00000000
	.align		4
        /*0004*/ 	.word	0xffffffff
	.align		4
        /*0008*/ 	.word	0x00000000
	.align		4
        /*000c*/ 	.word	0xfffffffe
	.align		4
        /*0010*/ 	.word	0x00000000
	.align		4
        /*0014*/ 	.word	0xfffffffd
	.align		4
        /*0018*/ 	.word	0x00000000
	.align		4
        /*001c*/ 	.word	0xfffffffc


//--------------------- .text._Z13increment_gpuPii --------------------------
	.section	.text._Z13increment_gpuPii,"ax",@progbits
	.align	128
        .global         _Z13increment_gpuPii
        .type           _Z13increment_gpuPii,@function
        .size           _Z13increment_gpuPii,(.L_x_1 - _Z13increment_gpuPii)
        .other          _Z13increment_gpuPii,@"STO_CUDA_ENTRY STV_DEFAULT"
_Z13increment_gpuPii:
.text._Z13increment_gpuPii:
[----:B------:R-:W-:Y:S01]  /*0000*/  LDC R1, c[0x0][0x37c] ;  /* 0x0000df00ff017b82 */ /* 0x000fe20000000800 */
[----:B------:R-:W0:Y:S01]  /*0010*/  S2R R5, SR_TID.X ;  /* 0x0000000000057919 */ /* 0x000e220000002100 */
[----:B------:R-:W0:Y:S02]  /*0020*/  LDCU UR4, c[0x0][0x388] ;  /* 0x00007100ff0477ac */ /* 0x000e240008000800 */
[----:B0-----:R-:W-:-:S13]  /*0030*/  ISETP.GE.AND P0, PT, R5, UR4, PT ;  /* 0x0000000405007c0c */ /* 0x001fda000bf06270 */
[----:B------:R-:W-:Y:S05]  /*0040*/  @P0 EXIT ;  /* 0x000000000000094d */ /* 0x000fea0003800000 */
[----:B------:R-:W0:Y:S01]  /*0050*/  LDC.64 R2, c[0x0][0x380] ;  /* 0x0000e000ff027b82 */ /* 0x000e220000000a00 */
[----:B------:R-:W1:Y:S01]  /*0060*/  LDCU.64 UR4, c[0x0][0x358] ;  /* 0x00006b00ff0477ac */ /* 0x000e620008000a00 */
[----:B0-----:R-:W-:-:S05]  /*0070*/  IMAD.WIDE.U32 R2, R5, 0x4, R2 ;  /* 0x0000000405027825 */ /* 0x001fca00078e0002 */
[----:B-1----:R-:W2:Y:S02]  /*0080*/  LDG.E R0, desc[UR4][R2.64] ;  /* 0x0000000402007981 */ /* 0x002ea4000c1e1900 */
[----:B--2---:R-:W-:-:S05]  /*0090*/  IADD3 R5, PT, PT, R0, 0x1, RZ ;  /* 0x0000000100057810 */ /* 0x004fca0007ffe0ff */
[----:B------:R-:W-:Y:S01]  /*00a0*/  STG.E desc[UR4][R2.64], R5 ;  /* 0x0000000502007986 */ /* 0x000fe2000c101904 */
[----:B------:R-:W-:Y:S05]  /*00b0*/  EXIT ;  /* 0x000000000000794d */ /* 0x000fea0003800000 */
.L_x_0:
[----:B------:R-:W-:-:S00]  /*00c0*/  BRA `(.L_x_0) ;  /* 0xfffffffc00fc7947 */ /* 0x000fc0000383ffff */
[----:B------:R-:W-:-:S00]  /*00d0*/  NOP ;  /* 0x0000000000007918 */ /* 0x000fc00000000000 */
        /* <DEDUP_REMOVED lines=10> */
.L_x_1:


//--------------------- .nv.shared.reserved.0     --------------------------
	.section	.nv.shared.reserved.0,"aw",@nobits
	.weak		__nv_reservedSMEM_offset_0_alias
	.size		__nv_reservedSMEM_offset_0_alias, 0, 64
	.other		__nv_reservedSMEM_offset_0_alias,@"STO_CUDA_RESERVED_SHARED STV_DEFAULT"
__nv_reservedSMEM_offset_0_alias:
	.zero		0
	.zero		64


//--------------------- .nv.constant0._Z13increment_gpuPii --------------------------
	.section	.nv.constant0._Z13increment_gpuPii,"a",@progbits
	.sectionflags	@""
	.align	4
.nv.constant0._Z13increment_gpuPii:
	.zero		908


//--------------------- SYMBOLS --------------------------

	.type		.nv.reservedSmem.offset0,@object
	.size		.nv.reservedSmem.offset0,0x4
